//
// Generated by NVIDIA NVVM Compiler
//
// Compiler Build ID: CL-36424714
// Cuda compilation tools, release 13.0, V13.0.88
// Based on NVVM 20.0.0
//

.version 9.0
.target sm_100
.address_size 64

	// .globl	_Z27work_efficient_parallel_bfsPiS_S_iS_S_S_
// _ZZ27work_efficient_parallel_bfsPiS_S_iS_S_S_E6Q0_len has been demoted
// _ZZ27work_efficient_parallel_bfsPiS_S_iS_S_S_E6Q1_len has been demoted
// _ZZ27work_efficient_parallel_bfsPiS_S_iS_S_S_E13current_depth has been demoted

.visible .entry _Z27work_efficient_parallel_bfsPiS_S_iS_S_S_(
	.param .u64 .ptr .align 1 _Z27work_efficient_parallel_bfsPiS_S_iS_S_S__param_0,
	.param .u64 .ptr .align 1 _Z27work_efficient_parallel_bfsPiS_S_iS_S_S__param_1,
	.param .u64 .ptr .align 1 _Z27work_efficient_parallel_bfsPiS_S_iS_S_S__param_2,
	.param .u32 _Z27work_efficient_parallel_bfsPiS_S_iS_S_S__param_3,
	.param .u64 .ptr .align 1 _Z27work_efficient_parallel_bfsPiS_S_iS_S_S__param_4,
	.param .u64 .ptr .align 1 _Z27work_efficient_parallel_bfsPiS_S_iS_S_S__param_5,
	.param .u64 .ptr .align 1 _Z27work_efficient_parallel_bfsPiS_S_iS_S_S__param_6
)
{
	.reg .pred 	%p<15>;
	.reg .b32 	%r<41>;
	.reg .b64 	%rd<30>;
	// demoted variable
	.shared .align 4 .u32 _ZZ27work_efficient_parallel_bfsPiS_S_iS_S_S_E6Q0_len;
	// demoted variable
	.shared .align 4 .u32 _ZZ27work_efficient_parallel_bfsPiS_S_iS_S_S_E6Q1_len;
	// demoted variable
	.shared .align 4 .u32 _ZZ27work_efficient_parallel_bfsPiS_S_iS_S_S_E13current_depth;
	ld.param.u64 	%rd11, [_Z27work_efficient_parallel_bfsPiS_S_iS_S_S__param_0];
	ld.param.u64 	%rd8, [_Z27work_efficient_parallel_bfsPiS_S_iS_S_S__param_1];
	ld.param.u64 	%rd9, [_Z27work_efficient_parallel_bfsPiS_S_iS_S_S__param_2];
	ld.param.u32 	%r19, [_Z27work_efficient_parallel_bfsPiS_S_iS_S_S__param_3];
	ld.param.u64 	%rd12, [_Z27work_efficient_parallel_bfsPiS_S_iS_S_S__param_4];
	ld.param.u64 	%rd13, [_Z27work_efficient_parallel_bfsPiS_S_iS_S_S__param_5];
	ld.param.u64 	%rd10, [_Z27work_efficient_parallel_bfsPiS_S_iS_S_S__param_6];
	cvta.to.global.u64 	%rd1, %rd13;
	cvta.to.global.u64 	%rd2, %rd12;
	cvta.to.global.u64 	%rd3, %rd11;
	mov.u32 	%r1, %tid.x;
	setp.ge.s32 	%p1, %r1, %r19;
	@%p1 bra 	$L__BB0_3;
	mov.u32 	%r2, %ntid.x;
	mov.u32 	%r36, %r1;
$L__BB0_2:
	mul.wide.s32 	%rd14, %r36, 4;
	add.s64 	%rd15, %rd3, %rd14;
	mov.b32 	%r20, 1000000000;
	st.global.u32 	[%rd15], %r20;
	add.s32 	%r36, %r36, %r2;
	setp.lt.s32 	%p2, %r36, %r19;
	@%p2 bra 	$L__BB0_2;
$L__BB0_3:
	setp.ne.s32 	%p3, %r1, 0;
	@%p3 bra 	$L__BB0_5;
	mov.b32 	%r21, 0;
	st.global.u32 	[%rd3], %r21;
	st.global.u32 	[%rd2], %r21;
	mov.b32 	%r22, 1;
	st.shared.u32 	[_ZZ27work_efficient_parallel_bfsPiS_S_iS_S_S_E6Q0_len], %r22;
	st.shared.u32 	[_ZZ27work_efficient_parallel_bfsPiS_S_iS_S_S_E6Q1_len], %r21;
	st.shared.u32 	[_ZZ27work_efficient_parallel_bfsPiS_S_iS_S_S_E13current_depth], %r21;
$L__BB0_5:
	bar.sync 	0;
	ld.shared.u32 	%r37, [_ZZ27work_efficient_parallel_bfsPiS_S_iS_S_S_E6Q0_len];
	setp.eq.s32 	%p4, %r37, 0;
	@%p4 bra 	$L__BB0_21;
	mov.u32 	%r6, %ntid.x;
	cvta.to.global.u64 	%rd4, %rd8;
	cvta.to.global.u64 	%rd5, %rd9;
$L__BB0_7:
	setp.ge.s32 	%p5, %r1, %r37;
	@%p5 bra 	$L__BB0_15;
	mov.u32 	%r38, %r1;
$L__BB0_9:
	mul.wide.s32 	%rd16, %r38, 4;
	add.s64 	%rd17, %rd2, %rd16;
	ld.global.u32 	%r9, [%rd17];
	mul.wide.s32 	%rd18, %r9, 4;
	add.s64 	%rd6, %rd4, %rd18;
	ld.global.u32 	%r39, [%rd6];
	ld.global.u32 	%r23, [%rd6+4];
	setp.ge.s32 	%p6, %r39, %r23;
	@%p6 bra 	$L__BB0_14;
	add.s64 	%rd7, %rd3, %rd18;
$L__BB0_11:
	mul.wide.s32 	%rd20, %r39, 4;
	add.s64 	%rd21, %rd5, %rd20;
	ld.global.u32 	%r12, [%rd21];
	mul.wide.s32 	%rd22, %r12, 4;
	add.s64 	%rd23, %rd3, %rd22;
	ld.global.u32 	%r24, [%rd7];
	add.s32 	%r25, %r24, 1;
	atom.relaxed.global.cas.b32 	%r26, [%rd23], 1000000000, %r25;
	setp.ne.s32 	%p7, %r26, 1000000000;
	@%p7 bra 	$L__BB0_13;
	atom.shared.add.u32 	%r27, [_ZZ27work_efficient_parallel_bfsPiS_S_iS_S_S_E6Q1_len], 1;
	mul.wide.s32 	%rd24, %r27, 4;
	add.s64 	%rd25, %rd1, %rd24;
	st.global.u32 	[%rd25], %r12;
$L__BB0_13:
	add.s32 	%r39, %r39, 1;
	ld.global.u32 	%r28, [%rd6+4];
	setp.lt.s32 	%p8, %r39, %r28;
	@%p8 bra 	$L__BB0_11;
$L__BB0_14:
	add.s32 	%r38, %r38, %r6;
	setp.lt.s32 	%p9, %r38, %r37;
	@%p9 bra 	$L__BB0_9;
$L__BB0_15:
	bar.sync 	0;
	ld.shared.u32 	%r15, [_ZZ27work_efficient_parallel_bfsPiS_S_iS_S_S_E6Q1_len];
	setp.ge.s32 	%p10, %r1, %r15;
	@%p10 bra 	$L__BB0_18;
	mov.u32 	%r40, %r1;
$L__BB0_17:
	mul.wide.s32 	%rd26, %r40, 4;
	add.s64 	%rd27, %rd1, %rd26;
	ld.global.u32 	%r29, [%rd27];
	add.s64 	%rd28, %rd2, %rd26;
	st.global.u32 	[%rd28], %r29;
	add.s32 	%r40, %r40, %r6;
	setp.lt.s32 	%p11, %r40, %r15;
	@%p11 bra 	$L__BB0_17;
$L__BB0_18:
	setp.ne.s32 	%p12, %r1, 0;
	bar.sync 	0;
	@%p12 bra 	$L__BB0_20;
	ld.shared.u32 	%r30, [_ZZ27work_efficient_parallel_bfsPiS_S_iS_S_S_E6Q1_len];
	st.shared.u32 	[_ZZ27work_efficient_parallel_bfsPiS_S_iS_S_S_E6Q0_len], %r30;
	mov.b32 	%r31, 0;
	st.shared.u32 	[_ZZ27work_efficient_parallel_bfsPiS_S_iS_S_S_E6Q1_len], %r31;
	ld.shared.u32 	%r32, [_ZZ27work_efficient_parallel_bfsPiS_S_iS_S_S_E13current_depth];
	add.s32 	%r33, %r32, 1;
	st.shared.u32 	[_ZZ27work_efficient_parallel_bfsPiS_S_iS_S_S_E13current_depth], %r33;
$L__BB0_20:
	bar.sync 	0;
	ld.shared.u32 	%r37, [_ZZ27work_efficient_parallel_bfsPiS_S_iS_S_S_E6Q0_len];
	setp.ne.s32 	%p13, %r37, 0;
	@%p13 bra 	$L__BB0_7;
$L__BB0_21:
	setp.ne.s32 	%p14, %r1, 0;
	@%p14 bra 	$L__BB0_23;
	ld.shared.u32 	%r34, [_ZZ27work_efficient_parallel_bfsPiS_S_iS_S_S_E13current_depth];
	add.s32 	%r35, %r34, -1;
	cvta.to.global.u64 	%rd29, %rd10;
	st.global.u32 	[%rd29], %r35;
$L__BB0_23:
	ret;

}


// ===== COMPILED SASS (sm_100) =====

	.target	sm_100

	.elftype	@"ET_EXEC"


//--------------------- .note.nv.tkinfo           --------------------------
	.section	.note.nv.tkinfo,"",@"SHT_NOTE"
	.sectionflags	@"SHF_NOTE_NV_TKINFO"
	.tkinfo
        /*0018*/ 	.word	0x00000002
        /*0030*/ 	.string	""
        /*0030*/ 	.string	"ptxas"
        /*0030*/ 	.string	"Cuda compilation tools, release 13.0, V13.0.88"
        /*0030*/ 	.string	"Build cuda_13.0.r13.0/compiler.36424714_0"
        /*0030*/ 	.string	"-arch sm_100 -m 64 "



//--------------------- .note.nv.cuinfo           --------------------------
	.section	.note.nv.cuinfo,"",@"SHT_NOTE"
	.sectionflags	@"SHF_NOTE_NV_CUINFO"
        /*0018*/ 	.short	0x0002
        /*001a*/ 	.short	0x0064
        /*001c*/ 	.short	0x0082
	.zero		2


//--------------------- .nv.info                  --------------------------
	.section	.nv.info,"",@"SHT_CUDA_INFO"
	.align	4


	//----- nvinfo : EIATTR_REGCOUNT
	.align		4
        /*0000*/ 	.byte	0x04, 0x2f
        /*0002*/ 	.short	(.L_1 - .L_0)
	.align		4
.L_0:
        /*0004*/ 	.word	index@(_Z27work_efficient_parallel_bfsPiS_S_iS_S_S_)
        /*0008*/ 	.word	0x00000018


	//----- nvinfo : EIATTR_FRAME_SIZE
	.align		4
.L_1:
        /*000c*/ 	.byte	0x04, 0x11
        /*000e*/ 	.short	(.L_3 - .L_2)
	.align		4
.L_2:
        /*0010*/ 	.word	index@(_Z27work_efficient_parallel_bfsPiS_S_iS_S_S_)
        /*0014*/ 	.word	0x00000000


	//----- nvinfo : EIATTR_MIN_STACK_SIZE
	.align		4
.L_3:
        /*0018*/ 	.byte	0x04, 0x12
        /*001a*/ 	.short	(.L_5 - .L_4)
	.align		4
.L_4:
        /*001c*/ 	.word	index@(_Z27work_efficient_parallel_bfsPiS_S_iS_S_S_)
        /*0020*/ 	.word	0x00000000
.L_5:


//--------------------- .nv.compat                --------------------------
	.section	.nv.compat,"",@"SHT_CUDA_COMPAT_INFO"
	.align	4
        /*0000*/ 	.byte	0x02, 0x09, 0x00, 0x00, 0x02, 0x02, 0x01, 0x00, 0x02, 0x05, 0x05, 0x00, 0x03, 0x07, 0x01, 0x01
        /*0010*/ 	.byte	0x02, 0x03, 0x00, 0x00, 0x02, 0x06, 0x01, 0x00, 0x04, 0x0b, 0x08, 0x00, 0x09, 0x00, 0x00, 0x00
        /*0020*/ 	.byte	0x00, 0x00, 0x00, 0x00


//--------------------- .nv.info._Z27work_efficient_parallel_bfsPiS_S_iS_S_S_ --------------------------
	.section	.nv.info._Z27work_efficient_parallel_bfsPiS_S_iS_S_S_,"",@"SHT_CUDA_INFO"
	.sectionflags	@""
	.align	4


	//----- nvinfo : EIATTR_CUDA_API_VERSION
	.align		4
        /*0000*/ 	.byte	0x04, 0x37
        /*0002*/ 	.short	(.L_7 - .L_6)
.L_6:
        /*0004*/ 	.word	0x00000082


	//----- nvinfo : EIATTR_KPARAM_INFO
	.align		4
.L_7:
        /*0008*/ 	.byte	0x04, 0x17
        /*000a*/ 	.short	(.L_9 - .L_8)
.L_8:
        /*000c*/ 	.word	0x00000000
        /*0010*/ 	.short	0x0006
        /*0012*/ 	.short	0x0030
        /*0014*/ 	.byte	0x00, 0xf5, 0x21, 0x00


	//----- nvinfo : EIATTR_KPARAM_INFO
	.align		4
.L_9:
        /*0018*/ 	.byte	0x04, 0x17
        /*001a*/ 	.short	(.L_11 - .L_10)
.L_10:
        /*001c*/ 	.word	0x00000000
        /*0020*/ 	.short	0x0005
        /*0022*/ 	.short	0x0028
        /*0024*/ 	.byte	0x00, 0xf5, 0x21, 0x00


	//----- nvinfo : EIATTR_KPARAM_INFO
	.align		4
.L_11:
        /*0028*/ 	.byte	0x04, 0x17
        /*002a*/ 	.short	(.L_13 - .L_12)
.L_12:
        /*002c*/ 	.word	0x00000000
        /*0030*/ 	.short	0x0004
        /*0032*/ 	.short	0x0020
        /*0034*/ 	.byte	0x00, 0xf5, 0x21, 0x00


	//----- nvinfo : EIATTR_KPARAM_INFO
	.align		4
.L_13:
        /*0038*/ 	.byte	0x04, 0x17
        /*003a*/ 	.short	(.L_15 - .L_14)
.L_14:
        /*003c*/ 	.word	0x00000000
        /*0040*/ 	.short	0x0003
        /*0042*/ 	.short	0x0018
        /*0044*/ 	.byte	0x00, 0xf0, 0x11, 0x00


	//----- nvinfo : EIATTR_KPARAM_INFO
	.align		4
.L_15:
        /*0048*/ 	.byte	0x04, 0x17
        /*004a*/ 	.short	(.L_17 - .L_16)
.L_16:
        /*004c*/ 	.word	0x00000000
        /*0050*/ 	.short	0x0002
        /*0052*/ 	.short	0x0010
        /*0054*/ 	.byte	0x00, 0xf5, 0x21, 0x00


	//----- nvinfo : EIATTR_KPARAM_INFO
	.align		4
.L_17:
        /*0058*/ 	.byte	0x04, 0x17
        /*005a*/ 	.short	(.L_19 - .L_18)
.L_18:
        /*005c*/ 	.word	0x00000000
        /*0060*/ 	.short	0x0001
        /*0062*/ 	.short	0x0008
        /*0064*/ 	.byte	0x00, 0xf5, 0x21, 0x00


	//----- nvinfo : EIATTR_KPARAM_INFO
	.align		4
.L_19:
        /*0068*/ 	.byte	0x04, 0x17
        /*006a*/ 	.short	(.L_21 - .L_20)
.L_20:
        /*006c*/ 	.word	0x00000000
        /*0070*/ 	.short	0x0000
        /*0072*/ 	.short	0x0000
        /*0074*/ 	.byte	0x00, 0xf5, 0x21, 0x00


	//----- nvinfo : EIATTR_SPARSE_MMA_MASK
	.align		4
.L_21:
        /*0078*/ 	.byte	0x03, 0x50
        /*007a*/ 	.short	0x0000


	//----- nvinfo : EIATTR_MAXREG_COUNT
	.align		4
        /*007c*/ 	.byte	0x03, 0x1b
        /*007e*/ 	.short	0x00ff


	//----- nvinfo : EIATTR_NUM_BARRIERS
	.align		4
        /*0080*/ 	.byte	0x02, 0x4c
        /*0082*/ 	.byte	0x01
	.zero		1


	//----- nvinfo : EIATTR_MERCURY_ISA_VERSION
	.align		4
        /*0084*/ 	.byte	0x03, 0x5f
        /*0086*/ 	.short	0x0101


	//----- nvinfo : EIATTR_INT_WARP_WIDE_INSTR_OFFSETS
	.align		4
        /*0088*/ 	.byte	0x04, 0x31
        /*008a*/ 	.short	(.L_23 - .L_22)


	//   ....[0]....
.L_22:
        /*008c*/ 	.word	0x00000490


	//   ....[1]....
        /*0090*/ 	.word	0x00000540


	//----- nvinfo : EIATTR_VRC_CTA_INIT_COUNT
	.align		4
.L_23:
        /*0094*/ 	.byte	0x02, 0x4a
	.zero		1
	.zero		1


	//----- nvinfo : EIATTR_EXIT_INSTR_OFFSETS
	.align		4
        /*0098*/ 	.byte	0x04, 0x1c
        /*009a*/ 	.short	(.L_25 - .L_24)


	//   ....[0]....
.L_24:
        /*009c*/ 	.word	0x000007f0


	//   ....[1]....
        /*00a0*/ 	.word	0x00000840


	//----- nvinfo : EIATTR_CRS_STACK_SIZE
	.align		4
.L_25:
        /*00a4*/ 	.byte	0x04, 0x1e
        /*00a6*/ 	.short	(.L_27 - .L_26)
.L_26:
        /*00a8*/ 	.word	0x00000000


	//----- nvinfo : EIATTR_CBANK_PARAM_SIZE
	.align		4
.L_27:
        /*00ac*/ 	.byte	0x03, 0x19
        /*00ae*/ 	.short	0x0038


	//----- nvinfo : EIATTR_PARAM_CBANK
	.align		4
        /*00b0*/ 	.byte	0x04, 0x0a
        /*00b2*/ 	.short	(.L_29 - .L_28)
	.align		4
.L_28:
        /*00b4*/ 	.word	index@(.nv.constant0._Z27work_efficient_parallel_bfsPiS_S_iS_S_S_)
        /*00b8*/ 	.short	0x0380
        /*00ba*/ 	.short	0x0038


	//----- nvinfo : EIATTR_SW_WAR
	.align		4
.L_29:
        /*00bc*/ 	.byte	0x04, 0x36
        /*00be*/ 	.short	(.L_31 - .L_30)
.L_30:
        /*00c0*/ 	.word	0x00000008
.L_31:


//--------------------- .nv.callgraph             --------------------------
	.section	.nv.callgraph,"",@"SHT_CUDA_CALLGRAPH"
	.align	4
	.sectionentsize	8
	.align		4
        /*0000*/ 	.word	0x00000000
	.align		4
        /*0004*/ 	.word	0xffffffff
	.align		4
        /*0008*/ 	.word	0x00000000
	.align		4
        /*000c*/ 	.word	0xfffffffe
	.align		4
        /*0010*/ 	.word	0x00000000
	.align		4
        /*0014*/ 	.word	0xfffffffd
	.align		4
        /*0018*/ 	.word	0x00000000
	.align		4
        /*001c*/ 	.word	0xfffffffc


//--------------------- .text._Z27work_efficient_parallel_bfsPiS_S_iS_S_S_ --------------------------
	.section	.text._Z27work_efficient_parallel_bfsPiS_S_iS_S_S_,"ax",@progbits
	.align	128
        .global         _Z27work_efficient_parallel_bfsPiS_S_iS_S_S_
        .type           _Z27work_efficient_parallel_bfsPiS_S_iS_S_S_,@function
        .size           _Z27work_efficient_parallel_bfsPiS_S_iS_S_S_,(.L_x_19 - _Z27work_efficient_parallel_bfsPiS_S_iS_S_S_)
        .other          _Z27work_efficient_parallel_bfsPiS_S_iS_S_S_,@"STO_CUDA_ENTRY STV_DEFAULT"
_Z27work_efficient_parallel_bfsPiS_S_iS_S_S_:
.text._Z27work_efficient_parallel_bfsPiS_S_iS_S_S_:
[----:B------:R-:W-:Y:S01]  /*0000*/  LDC R1, c[0x0][0x37c] ;  /* 0x0000df00ff017b82 */ /* 0x000fe20000000800 */
[----:B------:R-:W0:Y:S01]  /*0010*/  S2R R0, SR_TID.X ;  /* 0x0000000000007919 */ /* 0x000e220000002100 */
[----:B------:R-:W0:Y:S01]  /*0020*/  LDCU UR4, c[0x0][0x398] ;  /* 0x00007300ff0477ac */ /* 0x000e220008000800 */
[----:B------:R-:W-:Y:S01]  /*0030*/  BSSY.RECONVERGENT B0, `(.L_x_0) ;  /* 0x000000e000007945 */ /* 0x000fe20003800200 */
[----:B------:R-:W1:Y:S01]  /*0040*/  LDCU.64 UR6, c[0x0][0x358] ;  /* 0x00006b00ff0677ac */ /* 0x000e620008000a00 */
[C---:B0-----:R-:W-:Y:S02]  /*0050*/  ISETP.GE.AND P1, PT, R0.reuse, UR4, PT ;  /* 0x0000000400007c0c */ /* 0x041fe4000bf26270 */
[----:B------:R-:W-:-:S11]  /*0060*/  ISETP.NE.AND P0, PT, R0, RZ, PT ;  /* 0x000000ff0000720c */ /* 0x000fd60003f05270 */
[----:B-1----:R-:W-:Y:S05]  /*0070*/  @P1 BRA `(.L_x_1) ;  /* 0x0000000000241947 */ /* 0x002fea0003800000 */
[----:B------:R-:W0:Y:S01]  /*0080*/  LDC R6, c[0x0][0x360] ;  /* 0x0000d800ff067b82 */ /* 0x000e220000000800 */
[----:B------:R-:W-:Y:S02]  /*0090*/  IMAD.MOV.U32 R7, RZ, RZ, R0 ;  /* 0x000000ffff077224 */ /* 0x000fe400078e0000 */
[----:B------:R-:W-:-:S05]  /*00a0*/  IMAD.MOV.U32 R9, RZ, RZ, 0x3b9aca00 ;  /* 0x3b9aca00ff097424 */ /* 0x000fca00078e00ff */
[----:B------:R-:W1:Y:S02]  /*00b0*/  LDC.64 R4, c[0x0][0x380] ;  /* 0x0000e000ff047b82 */ /* 0x000e640000000a00 */
.L_x_2:
[----:B-1----:R-:W-:Y:S01]  /*00c0*/  IMAD.WIDE R2, R7, 0x4, R4 ;  /* 0x0000000407027825 */ /* 0x002fe200078e0204 */
[----:B0-----:R-:W-:-:S04]  /*00d0*/  IADD3 R7, PT, PT, R6, R7, RZ ;  /* 0x0000000706077210 */ /* 0x001fc80007ffe0ff */
[----:B------:R2:W-:Y:S01]  /*00e0*/  STG.E desc[UR6][R2.64], R9 ;  /* 0x0000000902007986 */ /* 0x0005e2000c101906 */
[----:B------:R-:W-:-:S13]  /*00f0*/  ISETP.GE.AND P1, PT, R7, UR4, PT ;  /* 0x0000000407007c0c */ /* 0x000fda000bf26270 */
[----:B--2---:R-:W-:Y:S05]  /*0100*/  @!P1 BRA `(.L_x_2) ;  /* 0xfffffffc00ec9947 */ /* 0x004fea000383ffff */
.L_x_1:
[----:B------:R-:W-:Y:S05]  /*0110*/  BSYNC.RECONVERGENT B0 ;  /* 0x0000000000007941 */ /* 0x000fea0003800200 */
.L_x_0:
[----:B------:R-:W-:Y:S04]  /*0120*/  BSSY.RECONVERGENT B0, `(.L_x_3) ;  /* 0x000000d000007945 */ /* 0x000fe80003800200 */
[----:B------:R-:W-:Y:S05]  /*0130*/  @P0 BRA `(.L_x_4) ;  /* 0x00000000002c0947 */ /* 0x000fea0003800000 */
[----:B------:R-:W0:Y:S01]  /*0140*/  S2UR UR5, SR_CgaCtaId ;  /* 0x00000000000579c3 */ /* 0x000e220000008800 */
[----:B------:R-:W-:Y:S01]  /*0150*/  UMOV UR4, 0x400 ;  /* 0x0000040000047882 */ /* 0x000fe20000000000 */
[----:B------:R-:W-:Y:S02]  /*0160*/  IMAD.MOV.U32 R2, RZ, RZ, 0x1 ;  /* 0x00000001ff027424 */ /* 0x000fe400078e00ff */
[----:B------:R-:W-:-:S04]  /*0170*/  IMAD.MOV.U32 R3, RZ, RZ, RZ ;  /* 0x000000ffff037224 */ /* 0x000fc800078e00ff */
[----:B------:R-:W1:Y:S08]  /*0180*/  LDC.64 R4, c[0x0][0x380] ;  /* 0x0000e000ff047b82 */ /* 0x000e700000000a00 */
[----:B------:R-:W2:Y:S01]  /*0190*/  LDC.64 R6, c[0x0][0x3a0] ;  /* 0x0000e800ff067b82 */ /* 0x000ea20000000a00 */
[----:B0-----:R-:W-:Y:S01]  /*01a0*/  ULEA UR4, UR5, UR4, 0x18 ;  /* 0x0000000405047291 */ /* 0x001fe2000f8ec0ff */
[----:B-1----:R0:W-:Y:S08]  /*01b0*/  STG.E desc[UR6][R4.64], RZ ;  /* 0x000000ff04007986 */ /* 0x0021f0000c101906 */
[----:B------:R0:W-:Y:S04]  /*01c0*/  STS.64 [UR4], R2 ;  /* 0x00000002ff007988 */ /* 0x0001e80008000a04 */
[----:B--2---:R0:W-:Y:S04]  /*01d0*/  STG.E desc[UR6][R6.64], RZ ;  /* 0x000000ff06007986 */ /* 0x0041e8000c101906 */
[----:B------:R-:W-:Y:S01]  /*01e0*/  STS [UR4+0x8], RZ ;  /* 0x000008ffff007988 */ /* 0x000fe20008000804 */
.L_x_4:
[----:B------:R-:W-:Y:S05]  /*01f0*/  BSYNC.RECONVERGENT B0 ;  /* 0x0000000000007941 */ /* 0x000fea0003800200 */
.L_x_3:
[----:B------:R-:W1:Y:S08]  /*0200*/  S2UR UR5, SR_CgaCtaId ;  /* 0x00000000000579c3 */ /* 0x000e700000008800 */
[----:B------:R-:W-:Y:S06]  /*0210*/  BAR.SYNC.DEFER_BLOCKING 0x0 ;  /* 0x0000000000007b1d */ /* 0x000fec0000010000 */
[----:B------:R-:W-:-:S02]  /*0220*/  UMOV UR4, 0x400 ;  /* 0x0000040000047882 */ /* 0x000fc40000000000 */
[----:B-1----:R-:W-:-:S09]  /*0230*/  ULEA UR4, UR5, UR4, 0x18 ;  /* 0x0000000405047291 */ /* 0x002fd2000f8ec0ff */
[----:B0-----:R-:W0:Y:S02]  /*0240*/  LDS R5, [UR4] ;  /* 0x00000004ff057984 */ /* 0x001e240008000800 */
[----:B0-----:R-:W-:-:S13]  /*0250*/  ISETP.NE.AND P1, PT, R5, RZ, PT ;  /* 0x000000ff0500720c */ /* 0x001fda0003f25270 */
[----:B------:R-:W-:Y:S05]  /*0260*/  @!P1 BRA `(.L_x_5) ;  /* 0x0000000400609947 */ /* 0x000fea0003800000 */
[----:B------:R-:W0:Y:S02]  /*0270*/  LDCU UR8, c[0x0][0x360] ;  /* 0x00006c00ff0877ac */ /* 0x000e240008000800 */
.L_x_17:
[----:B------:R-:W-:Y:S01]  /*0280*/  ISETP.GE.AND P0, PT, R0, R5, PT ;  /* 0x000000050000720c */ /* 0x000fe20003f06270 */
[----:B------:R-:W-:-:S12]  /*0290*/  BSSY.RECONVERGENT B0, `(.L_x_6) ;  /* 0x0000036000007945 */ /* 0x000fd80003800200 */
[----:B------:R-:W-:Y:S05]  /*02a0*/  @P0 BRA `(.L_x_7) ;  /* 0x0000000000d00947 */ /* 0x000fea0003800000 */
[----:B------:R-:W-:-:S07]  /*02b0*/  MOV R4, R0 ;  /* 0x0000000000047202 */ /* 0x000fce0000000f00 */
.L_x_13:
[----:B------:R-:W1:Y:S08]  /*02c0*/  LDC.64 R6, c[0x0][0x3a0] ;  /* 0x0000e800ff067b82 */ /* 0x000e700000000a00 */
[----:B------:R-:W2:Y:S01]  /*02d0*/  LDC.64 R2, c[0x0][0x388] ;  /* 0x0000e200ff027b82 */ /* 0x000ea20000000a00 */
[----:B-1----:R-:W-:-:S05]  /*02e0*/  IMAD.WIDE R6, R4, 0x4, R6 ;  /* 0x0000000404067825 */ /* 0x002fca00078e0206 */
[----:B0-----:R-:W2:Y:S02]  /*02f0*/  LDG.E R17, desc[UR6][R6.64] ;  /* 0x0000000606117981 */ /* 0x001ea4000c1e1900 */
[----:B--2---:R-:W-:-:S05]  /*0300*/  IMAD.WIDE R2, R17, 0x4, R2 ;  /* 0x0000000411027825 */ /* 0x004fca00078e0202 */
[----:B------:R-:W2:Y:S04]  /*0310*/  LDG.E R15, desc[UR6][R2.64] ;  /* 0x00000006020f7981 */ /* 0x000ea8000c1e1900 */
[----:B------:R-:W2:Y:S01]  /*0320*/  LDG.E R8, desc[UR6][R2.64+0x4] ;  /* 0x0000040602087981 */ /* 0x000ea2000c1e1900 */
[----:B0-----:R-:W-:Y:S01]  /*0330*/  VIADD R4, R4, UR8 ;  /* 0x0000000804047c36 */ /* 0x001fe20008000000 */
[----:B------:R-:W-:Y:S04]  /*0340*/  BSSY.RECONVERGENT B1, `(.L_x_8) ;  /* 0x0000029000017945 */ /* 0x000fe80003800200 */
[----:B------:R-:W-:-:S02]  /*0350*/  ISETP.GE.AND P0, PT, R4, R5, PT ;  /* 0x000000050400720c */ /* 0x000fc40003f06270 */
[----:B--2---:R-:W-:-:S13]  /*0360*/  ISETP.GE.AND P1, PT, R15, R8, PT ;  /* 0x000000080f00720c */ /* 0x004fda0003f26270 */
[----:B---3--:R-:W-:Y:S05]  /*0370*/  @P1 BRA `(.L_x_9) ;  /* 0x0000000000941947 */ /* 0x008fea0003800000 */
[----:B------:R-:W0:Y:S08]  /*0380*/  LDC.64 R12, c[0x0][0x380] ;  /* 0x0000e000ff0c7b82 */ /* 0x000e300000000a00 */
[----:B------:R-:W1:Y:S08]  /*0390*/  LDC.64 R6, c[0x0][0x380] ;  /* 0x0000e000ff067b82 */ /* 0x000e700000000a00 */
[----:B------:R-:W2:Y:S08]  /*03a0*/  LDC.64 R8, c[0x0][0x390] ;  /* 0x0000e400ff087b82 */ /* 0x000eb00000000a00 */
[----:B------:R-:W3:Y:S01]  /*03b0*/  LDC.64 R10, c[0x0][0x3a8] ;  /* 0x0000ea00ff0a7b82 */ /* 0x000ee20000000a00 */
[----:B0-----:R-:W-:-:S07]  /*03c0*/  IMAD.WIDE R12, R17, 0x4, R12 ;  /* 0x00000004110c7825 */ /* 0x001fce00078e020c */
.L_x_12:
[----:B0-2---:R-:W-:Y:S01]  /*03d0*/  IMAD.WIDE R16, R15, 0x4, R8 ;  /* 0x000000040f107825 */ /* 0x005fe200078e0208 */
[----:B------:R-:W2:Y:S05]  /*03e0*/  LDG.E R14, desc[UR6][R12.64] ;  /* 0x000000060c0e7981 */ /* 0x000eaa000c1e1900 */
[----:B------:R-:W1:Y:S01]  /*03f0*/  LDG.E R17, desc[UR6][R16.64] ;  /* 0x0000000610117981 */ /* 0x000e62000c1e1900 */
[----:B------:R-:W-:Y:S01]  /*0400*/  IMAD.MOV.U32 R20, RZ, RZ, 0x3b9aca00 ;  /* 0x3b9aca00ff147424 */ /* 0x000fe200078e00ff */
[----:B--2---:R-:W-:Y:S01]  /*0410*/  IADD3 R21, PT, PT, R14, 0x1, RZ ;  /* 0x000000010e157810 */ /* 0x004fe20007ffe0ff */
[----:B-1----:R-:W-:-:S06]  /*0420*/  IMAD.WIDE R18, R17, 0x4, R6 ;  /* 0x0000000411127825 */ /* 0x002fcc00078e0206 */
[----:B------:R-:W2:Y:S01]  /*0430*/  ATOMG.E.CAS.STRONG.GPU PT, R18, [R18], R20, R21 ;  /* 0x00000014121273a9 */ /* 0x000ea200001ee115 */
[----:B------:R-:W-:Y:S01]  /*0440*/  BSSY.RECONVERGENT B2, `(.L_x_10) ;  /* 0x0000014000027945 */ /* 0x000fe20003800200 */
[----:B--2---:R-:W-:-:S13]  /*0450*/  ISETP.NE.AND P1, PT, R18, 0x3b9aca00, PT ;  /* 0x3b9aca001200780c */ /* 0x004fda0003f25270 */
[----:B------:R-:W-:Y:S05]  /*0460*/  @P1 BRA `(.L_x_11) ;  /* 0x0000000000441947 */ /* 0x000fea0003800000 */
[----:B------:R-:W0:Y:S01]  /*0470*/  S2R R19, SR_LANEID ;  /* 0x0000000000137919 */ /* 0x000e220000000000 */
[----:B------:R-:W1:Y:S01]  /*0480*/  S2UR UR5, SR_CgaCtaId ;  /* 0x00000000000579c3 */ /* 0x000e620000008800 */
[----:B------:R-:W-:Y:S01]  /*0490*/  VOTEU.ANY UR9, UPT, PT ;  /* 0x0000000000097886 */ /* 0x000fe200038e0100 */
[----:B------:R-:W-:Y:S01]  /*04a0*/  UMOV UR4, 0x400 ;  /* 0x0000040000047882 */ /* 0x000fe20000000000 */
[----:B------:R-:W0:Y:S01]  /*04b0*/  FLO.U32 R16, UR9 ;  /* 0x0000000900107d00 */ /* 0x000e2200080e0000 */
[----:B------:R-:W-:Y:S01]  /*04c0*/  UIADD3 UR4, UPT, UPT, UR4, 0x4, URZ ;  /* 0x0000000404047890 */ /* 0x000fe2000fffe0ff */
[----:B------:R-:W2:Y:S06]  /*04d0*/  S2R R18, SR_LTMASK ;  /* 0x0000000000127919 */ /* 0x000eac0000003900 */
[----:B------:R-:W4:Y:S01]  /*04e0*/  POPC R14, UR9 ;  /* 0x00000009000e7d09 */ /* 0x000f220008000000 */
[----:B-1----:R-:W-:Y:S01]  /*04f0*/  ULEA UR4, UR5, UR4, 0x18 ;  /* 0x0000000405047291 */ /* 0x002fe2000f8ec0ff */
[----:B0-----:R-:W-:-:S02]  /*0500*/  ISETP.EQ.U32.AND P1, PT, R16, R19, PT ;  /* 0x000000131000720c */ /* 0x001fc40003f22070 */
[----:B--2---:R-:W-:-:S06]  /*0510*/  LOP3.LUT R20, R18, UR9, RZ, 0xc0, !PT ;  /* 0x0000000912147c12 */ /* 0x004fcc000f8ec0ff */
[----:B------:R-:W0:Y:S05]  /*0520*/  POPC R20, R20 ;  /* 0x0000001400147309 */ /* 0x000e2a0000000000 */
[----:B----4-:R-:W1:Y:S04]  /*0530*/  @P1 ATOMS.ADD R21, [UR4], R14 ;  /* 0x0000000eff15198c */ /* 0x010e680008000004 */
[----:B-1----:R-:W0:Y:S02]  /*0540*/  SHFL.IDX PT, R19, R21, R16, 0x1f ;  /* 0x00001f1015137589 */ /* 0x002e2400000e0000 */
[----:B0-----:R-:W-:-:S04]  /*0550*/  IMAD.IADD R19, R19, 0x1, R20 ;  /* 0x0000000113137824 */ /* 0x001fc800078e0214 */
[----:B---3--:R-:W-:-:S05]  /*0560*/  IMAD.WIDE R18, R19, 0x4, R10 ;  /* 0x0000000413127825 */ /* 0x008fca00078e020a */
[----:B------:R0:W-:Y:S02]  /*0570*/  STG.E desc[UR6][R18.64], R17 ;  /* 0x0000001112007986 */ /* 0x0001e4000c101906 */
.L_x_11:
[----:B------:R-:W-:Y:S05]  /*0580*/  BSYNC.RECONVERGENT B2 ;  /* 0x0000000000027941 */ /* 0x000fea0003800200 */
.L_x_10:
[----:B------:R-:W2:Y:S01]  /*0590*/  LDG.E R14, desc[UR6][R2.64+0x4] ;  /* 0x00000406020e7981 */ /* 0x000ea2000c1e1900 */
[----:B------:R-:W-:-:S05]  /*05a0*/  VIADD R15, R15, 0x1 ;  /* 0x000000010f0f7836 */ /* 0x000fca0000000000 */
[----:B--2---:R-:W-:-:S13]  /*05b0*/  ISETP.GE.AND P1, PT, R15, R14, PT ;  /* 0x0000000e0f00720c */ /* 0x004fda0003f26270 */
[----:B------:R-:W-:Y:S05]  /*05c0*/  @!P1 BRA `(.L_x_12) ;  /* 0xfffffffc00809947 */ /* 0x000fea000383ffff */
.L_x_9:
[----:B------:R-:W-:Y:S05]  /*05d0*/  BSYNC.RECONVERGENT B1 ;  /* 0x0000000000017941 */ /* 0x000fea0003800200 */
.L_x_8:
[----:B------:R-:W-:Y:S05]  /*05e0*/  @!P0 BRA `(.L_x_13) ;  /* 0xfffffffc00348947 */ /* 0x000fea000383ffff */
.L_x_7:
[----:B0-----:R-:W-:Y:S05]  /*05f0*/  BSYNC.RECONVERGENT B0 ;  /* 0x0000000000007941 */ /* 0x001fea0003800200 */
.L_x_6:
[----:B------:R-:W0:Y:S08]  /*0600*/  S2UR UR5, SR_CgaCtaId ;  /* 0x00000000000579c3 */ /* 0x000e300000008800 */
[----:B------:R-:W-:Y:S06]  /*0610*/  BAR.SYNC.DEFER_BLOCKING 0x0 ;  /* 0x0000000000007b1d */ /* 0x000fec0000010000 */
[----:B------:R-:W-:Y:S01]  /*0620*/  UMOV UR4, 0x400 ;  /* 0x0000040000047882 */ /* 0x000fe20000000000 */
[----:B------:R-:W-:Y:S01]  /*0630*/  BSSY.RECONVERGENT B0, `(.L_x_14) ;  /* 0x000000f000007945 */ /* 0x000fe20003800200 */
[----:B0-----:R-:W-:-:S09]  /*0640*/  ULEA UR4, UR5, UR4, 0x18 ;  /* 0x0000000405047291 */ /* 0x001fd2000f8ec0ff */
[----:B---3--:R-:W0:Y:S02]  /*0650*/  LDS R11, [UR4+0x4] ;  /* 0x00000404ff0b7984 */ /* 0x008e240008000800 */
[----:B0-----:R-:W-:-:S13]  /*0660*/  ISETP.GE.AND P0, PT, R0, R11, PT ;  /* 0x0000000b0000720c */ /* 0x001fda0003f06270 */
[----:B------:R-:W-:Y:S05]  /*0670*/  @P0 BRA `(.L_x_15) ;  /* 0x0000000000280947 */ /* 0x000fea0003800000 */
[----:B------:R-:W0:Y:S01]  /*0680*/  LDC.64 R8, c[0x0][0x3a0] ;  /* 0x0000e800ff087b82 */ /* 0x000e220000000a00 */
[----:B------:R-:W-:-:S07]  /*0690*/  MOV R13, R0 ;  /* 0x00000000000d7202 */ /* 0x000fce0000000f00 */
[----:B------:R-:W1:Y:S02]  /*06a0*/  LDC.64 R6, c[0x0][0x3a8] ;  /* 0x0000ea00ff067b82 */ /* 0x000e640000000a00 */
.L_x_16:
[----:B-12---:R-:W-:-:S06]  /*06b0*/  IMAD.WIDE R2, R13, 0x4, R6 ;  /* 0x000000040d027825 */ /* 0x006fcc00078e0206 */
[----:B------:R-:W2:Y:S01]  /*06c0*/  LDG.E R3, desc[UR6][R2.64] ;  /* 0x0000000602037981 */ /* 0x000ea2000c1e1900 */
[----:B0-----:R-:W-:-:S04]  /*06d0*/  IMAD.WIDE R4, R13, 0x4, R8 ;  /* 0x000000040d047825 */ /* 0x001fc800078e0208 */
[----:B------:R-:W-:-:S05]  /*06e0*/  VIADD R13, R13, UR8 ;  /* 0x000000080d0d7c36 */ /* 0x000fca0008000000 */
[----:B------:R-:W-:Y:S01]  /*06f0*/  ISETP.GE.AND P0, PT, R13, R11, PT ;  /* 0x0000000b0d00720c */ /* 0x000fe20003f06270 */
[----:B--2---:R2:W-:-:S12]  /*0700*/  STG.E desc[UR6][R4.64], R3 ;  /* 0x0000000304007986 */ /* 0x0045d8000c101906 */
[----:B------:R-:W-:Y:S05]  /*0710*/  @!P0 BRA `(.L_x_16) ;  /* 0xfffffffc00e48947 */ /* 0x000fea000383ffff */
.L_x_15:
[----:B------:R-:W-:Y:S05]  /*0720*/  BSYNC.RECONVERGENT B0 ;  /* 0x0000000000007941 */ /* 0x000fea0003800200 */
.L_x_14:
[----:B------:R-:W-:Y:S01]  /*0730*/  BAR.SYNC.DEFER_BLOCKING 0x0 ;  /* 0x0000000000007b1d */ /* 0x000fe20000010000 */
[----:B------:R-:W-:Y:S01]  /*0740*/  ISETP.NE.AND P0, PT, R0, RZ, PT ;  /* 0x000000ff0000720c */ /* 0x000fe20003f05270 */
[----:B--2---:R-:W-:-:S12]  /*0750*/  HFMA2 R3, -RZ, RZ, 0, 0 ;  /* 0x00000000ff037431 */ /* 0x004fd800000001ff */
[----:B------:R-:W0:Y:S04]  /*0760*/  @!P0 LDS R4, [UR4+0x8] ;  /* 0x00000804ff048984 */ /* 0x000e280008000800 */
[----:B------:R-:W1:Y:S01]  /*0770*/  @!P0 LDS R2, [UR4+0x4] ;  /* 0x00000404ff028984 */ /* 0x000e620008000800 */
[----:B0-----:R-:W-:-:S03]  /*0780*/  @!P0 VIADD R4, R4, 0x1 ;  /* 0x0000000104048836 */ /* 0x001fc60000000000 */
[----:B-1----:R-:W-:Y:S04]  /*0790*/  @!P0 STS.64 [UR4], R2 ;  /* 0x00000002ff008988 */ /* 0x002fe80008000a04 */
[----:B------:R-:W-:Y:S01]  /*07a0*/  @!P0 STS [UR4+0x8], R4 ;  /* 0x00000804ff008988 */ /* 0x000fe20008000804 */
[----:B------:R-:W-:Y:S06]  /*07b0*/  BAR.SYNC.DEFER_BLOCKING 0x0 ;  /* 0x0000000000007b1d */ /* 0x000fec0000010000 */
[----:B------:R-:W0:Y:S02]  /*07c0*/  LDS R5, [UR4] ;  /* 0x00000004ff057984 */ /* 0x000e240008000800 */
[----:B0-----:R-:W-:-:S13]  /*07d0*/  ISETP.NE.AND P1, PT, R5, RZ, PT ;  /* 0x000000ff0500720c */ /* 0x001fda0003f25270 */
[----:B------:R-:W-:Y:S05]  /*07e0*/  @P1 BRA `(.L_x_17) ;  /* 0xfffffff800a41947 */ /* 0x000fea000383ffff */
.L_x_5:
[----:B------:R-:W-:Y:S05]  /*07f0*/  @P0 EXIT ;  /* 0x000000000000094d */ /* 0x000fea0003800000 */
[----:B------:R-:W0:Y:S01]  /*0800*/  LDS R5, [UR4+0x8] ;  /* 0x00000804ff057984 */ /* 0x000e220008000800 */
[----:B------:R-:W1:Y:S01]  /*0810*/  LDC.64 R2, c[0x0][0x3b0] ;  /* 0x0000ec00ff027b82 */ /* 0x000e620000000a00 */
[----:B0-----:R-:W-:-:S05]  /*0820*/  IADD3 R5, PT, PT, R5, -0x1, RZ ;  /* 0xffffffff05057810 */ /* 0x001fca0007ffe0ff */
[----:B-1----:R-:W-:Y:S01]  /*0830*/  STG.E desc[UR6][R2.64], R5 ;  /* 0x0000000502007986 */ /* 0x002fe2000c101906 */
[----:B------:R-:W-:Y:S05]  /*0840*/  EXIT ;  /* 0x000000000000794d */ /* 0x000fea0003800000 */
.L_x_18:
[----:B------:R-:W-:-:S00]  /*0850*/  BRA `(.L_x_18) ;  /* 0xfffffffc00fc7947 */ /* 0x000fc0000383ffff */
[----:B------:R-:W-:-:S00]  /*0860*/  NOP ;  /* 0x0000000000007918 */ /* 0x000fc00000000000 */
        /* <DEDUP_REMOVED lines=9> */
.L_x_19:


//--------------------- .nv.shared._Z27work_efficient_parallel_bfsPiS_S_iS_S_S_ --------------------------
	.section	.nv.shared._Z27work_efficient_parallel_bfsPiS_S_iS_S_S_,"aw",@nobits
	.sectionflags	@""
	.align	4
.nv.shared._Z27work_efficient_parallel_bfsPiS_S_iS_S_S_:
	.zero		1036


//--------------------- .nv.shared.reserved.0     --------------------------
	.section	.nv.shared.reserved.0,"aw",@nobits
	.weak		__nv_reservedSMEM_offset_0_alias
	.size		__nv_reservedSMEM_offset_0_alias, 0, 64
	.other		__nv_reservedSMEM_offset_0_alias,@"STO_CUDA_RESERVED_SHARED STV_DEFAULT"
__nv_reservedSMEM_offset_0_alias:
	.zero		0
	.zero		64


//--------------------- .nv.constant0._Z27work_efficient_parallel_bfsPiS_S_iS_S_S_ --------------------------
	.section	.nv.constant0._Z27work_efficient_parallel_bfsPiS_S_iS_S_S_,"a",@progbits
	.sectionflags	@""
	.align	4
.nv.constant0._Z27work_efficient_parallel_bfsPiS_S_iS_S_S_:
	.zero		952


//--------------------- SYMBOLS --------------------------

	.type		.nv.reservedSmem.offset0,@object
	.size		.nv.reservedSmem.offset0,0x4
	.type		.nv.reservedSmem.cap,@object
	.size		.nv.reservedSmem.cap,0x4
